//
// Generated by NVIDIA NVVM Compiler
//
// Compiler Build ID: CL-36424714
// Cuda compilation tools, release 13.0, V13.0.88
// Based on NVVM 20.0.0
//

.version 9.0
.target sm_100
.address_size 64

	// .globl	_Z14rgb2grayKernelPKhS0_S0_Phi

.visible .entry _Z14rgb2grayKernelPKhS0_S0_Phi(
	.param .u64 .ptr .align 1 _Z14rgb2grayKernelPKhS0_S0_Phi_param_0,
	.param .u64 .ptr .align 1 _Z14rgb2grayKernelPKhS0_S0_Phi_param_1,
	.param .u64 .ptr .align 1 _Z14rgb2grayKernelPKhS0_S0_Phi_param_2,
	.param .u64 .ptr .align 1 _Z14rgb2grayKernelPKhS0_S0_Phi_param_3,
	.param .u32 _Z14rgb2grayKernelPKhS0_S0_Phi_param_4
)
{
	.reg .pred 	%p<2>;
	.reg .b16 	%rs<4>;
	.reg .b32 	%r<9>;
	.reg .b32 	%f<7>;
	.reg .b64 	%rd<14>;

	ld.param.u64 	%rd1, [_Z14rgb2grayKernelPKhS0_S0_Phi_param_0];
	ld.param.u64 	%rd2, [_Z14rgb2grayKernelPKhS0_S0_Phi_param_1];
	ld.param.u64 	%rd3, [_Z14rgb2grayKernelPKhS0_S0_Phi_param_2];
	ld.param.u64 	%rd4, [_Z14rgb2grayKernelPKhS0_S0_Phi_param_3];
	ld.param.u32 	%r2, [_Z14rgb2grayKernelPKhS0_S0_Phi_param_4];
	mov.u32 	%r3, %ctaid.x;
	mov.u32 	%r4, %ntid.x;
	mov.u32 	%r5, %tid.x;
	mad.lo.s32 	%r1, %r3, %r4, %r5;
	setp.ge.s32 	%p1, %r1, %r2;
	@%p1 bra 	$L__BB0_2;
	cvta.to.global.u64 	%rd5, %rd1;
	cvta.to.global.u64 	%rd6, %rd2;
	cvta.to.global.u64 	%rd7, %rd3;
	cvta.to.global.u64 	%rd8, %rd4;
	cvt.s64.s32 	%rd9, %r1;
	add.s64 	%rd10, %rd5, %rd9;
	ld.global.u8 	%rs1, [%rd10];
	cvt.rn.f32.u16 	%f1, %rs1;
	add.s64 	%rd11, %rd6, %rd9;
	ld.global.u8 	%rs2, [%rd11];
	cvt.rn.f32.u16 	%f2, %rs2;
	mul.f32 	%f3, %f2, 0f3F1645A2;
	fma.rn.f32 	%f4, %f1, 0f3E991687, %f3;
	add.s64 	%rd12, %rd7, %rd9;
	ld.global.u8 	%rs3, [%rd12];
	cvt.rn.f32.u16 	%f5, %rs3;
	fma.rn.f32 	%f6, %f5, 0f3DE978D5, %f4;
	cvt.rzi.s32.f32 	%r6, %f6;
	min.s32 	%r7, %r6, 255;
	max.s32 	%r8, %r7, 0;
	add.s64 	%rd13, %rd8, %rd9;
	st.global.u8 	[%rd13], %r8;
$L__BB0_2:
	ret;

}


// ===== COMPILED SASS (sm_100) =====

	.target	sm_100

	.elftype	@"ET_EXEC"


//--------------------- .note.nv.tkinfo           --------------------------
	.section	.note.nv.tkinfo,"",@"SHT_NOTE"
	.sectionflags	@"SHF_NOTE_NV_TKINFO"
	.tkinfo
        /*0018*/ 	.word	0x00000002
        /*0030*/ 	.string	""
        /*0030*/ 	.string	"ptxas"
        /*0030*/ 	.string	"Cuda compilation tools, release 13.0, V13.0.88"
        /*0030*/ 	.string	"Build cuda_13.0.r13.0/compiler.36424714_0"
        /*0030*/ 	.string	"-arch sm_100 -m 64 "



//--------------------- .note.nv.cuinfo           --------------------------
	.section	.note.nv.cuinfo,"",@"SHT_NOTE"
	.sectionflags	@"SHF_NOTE_NV_CUINFO"
        /*0018*/ 	.short	0x0002
        /*001a*/ 	.short	0x0064
        /*001c*/ 	.short	0x0082
	.zero		2


//--------------------- .nv.info                  --------------------------
	.section	.nv.info,"",@"SHT_CUDA_INFO"
	.align	4


	//----- nvinfo : EIATTR_REGCOUNT
	.align		4
        /*0000*/ 	.byte	0x04, 0x2f
        /*0002*/ 	.short	(.L_1 - .L_0)
	.align		4
.L_0:
        /*0004*/ 	.word	index@(_Z14rgb2grayKernelPKhS0_S0_Phi)
        /*0008*/ 	.word	0x0000000e


	//----- nvinfo : EIATTR_FRAME_SIZE
	.align		4
.L_1:
        /*000c*/ 	.byte	0x04, 0x11
        /*000e*/ 	.short	(.L_3 - .L_2)
	.align		4
.L_2:
        /*0010*/ 	.word	index@(_Z14rgb2grayKernelPKhS0_S0_Phi)
        /*0014*/ 	.word	0x00000000


	//----- nvinfo : EIATTR_MIN_STACK_SIZE
	.align		4
.L_3:
        /*0018*/ 	.byte	0x04, 0x12
        /*001a*/ 	.short	(.L_5 - .L_4)
	.align		4
.L_4:
        /*001c*/ 	.word	index@(_Z14rgb2grayKernelPKhS0_S0_Phi)
        /*0020*/ 	.word	0x00000000
.L_5:


//--------------------- .nv.compat                --------------------------
	.section	.nv.compat,"",@"SHT_CUDA_COMPAT_INFO"
	.align	4
        /*0000*/ 	.byte	0x02, 0x09, 0x00, 0x00, 0x02, 0x02, 0x01, 0x00, 0x02, 0x05, 0x05, 0x00, 0x03, 0x07, 0x01, 0x01
        /*0010*/ 	.byte	0x02, 0x03, 0x00, 0x00, 0x02, 0x06, 0x01, 0x00, 0x04, 0x0b, 0x08, 0x00, 0x09, 0x00, 0x00, 0x00
        /*0020*/ 	.byte	0x00, 0x00, 0x00, 0x00


//--------------------- .nv.info._Z14rgb2grayKernelPKhS0_S0_Phi --------------------------
	.section	.nv.info._Z14rgb2grayKernelPKhS0_S0_Phi,"",@"SHT_CUDA_INFO"
	.sectionflags	@""
	.align	4


	//----- nvinfo : EIATTR_CUDA_API_VERSION
	.align		4
        /*0000*/ 	.byte	0x04, 0x37
        /*0002*/ 	.short	(.L_7 - .L_6)
.L_6:
        /*0004*/ 	.word	0x00000082


	//----- nvinfo : EIATTR_KPARAM_INFO
	.align		4
.L_7:
        /*0008*/ 	.byte	0x04, 0x17
        /*000a*/ 	.short	(.L_9 - .L_8)
.L_8:
        /*000c*/ 	.word	0x00000000
        /*0010*/ 	.short	0x0004
        /*0012*/ 	.short	0x0020
        /*0014*/ 	.byte	0x00, 0xf0, 0x11, 0x00


	//----- nvinfo : EIATTR_KPARAM_INFO
	.align		4
.L_9:
        /*0018*/ 	.byte	0x04, 0x17
        /*001a*/ 	.short	(.L_11 - .L_10)
.L_10:
        /*001c*/ 	.word	0x00000000
        /*0020*/ 	.short	0x0003
        /*0022*/ 	.short	0x0018
        /*0024*/ 	.byte	0x00, 0xf5, 0x21, 0x00


	//----- nvinfo : EIATTR_KPARAM_INFO
	.align		4
.L_11:
        /*0028*/ 	.byte	0x04, 0x17
        /*002a*/ 	.short	(.L_13 - .L_12)
.L_12:
        /*002c*/ 	.word	0x00000000
        /*0030*/ 	.short	0x0002
        /*0032*/ 	.short	0x0010
        /*0034*/ 	.byte	0x00, 0xf5, 0x21, 0x00


	//----- nvinfo : EIATTR_KPARAM_INFO
	.align		4
.L_13:
        /*0038*/ 	.byte	0x04, 0x17
        /*003a*/ 	.short	(.L_15 - .L_14)
.L_14:
        /*003c*/ 	.word	0x00000000
        /*0040*/ 	.short	0x0001
        /*0042*/ 	.short	0x0008
        /*0044*/ 	.byte	0x00, 0xf5, 0x21, 0x00


	//----- nvinfo : EIATTR_KPARAM_INFO
	.align		4
.L_15:
        /*0048*/ 	.byte	0x04, 0x17
        /*004a*/ 	.short	(.L_17 - .L_16)
.L_16:
        /*004c*/ 	.word	0x00000000
        /*0050*/ 	.short	0x0000
        /*0052*/ 	.short	0x0000
        /*0054*/ 	.byte	0x00, 0xf5, 0x21, 0x00


	//----- nvinfo : EIATTR_SPARSE_MMA_MASK
	.align		4
.L_17:
        /*0058*/ 	.byte	0x03, 0x50
        /*005a*/ 	.short	0x0000


	//----- nvinfo : EIATTR_MAXREG_COUNT
	.align		4
        /*005c*/ 	.byte	0x03, 0x1b
        /*005e*/ 	.short	0x00ff


	//----- nvinfo : EIATTR_MERCURY_ISA_VERSION
	.align		4
        /*0060*/ 	.byte	0x03, 0x5f
        /*0062*/ 	.short	0x0101


	//----- nvinfo : EIATTR_VRC_CTA_INIT_COUNT
	.align		4
        /*0064*/ 	.byte	0x02, 0x4a
	.zero		1
	.zero		1


	//----- nvinfo : EIATTR_EXIT_INSTR_OFFSETS
	.align		4
        /*0068*/ 	.byte	0x04, 0x1c
        /*006a*/ 	.short	(.L_19 - .L_18)


	//   ....[0]....
.L_18:
        /*006c*/ 	.word	0x00000070


	//   ....[1]....
        /*0070*/ 	.word	0x00000200


	//----- nvinfo : EIATTR_CBANK_PARAM_SIZE
	.align		4
.L_19:
        /*0074*/ 	.byte	0x03, 0x19
        /*0076*/ 	.short	0x0024


	//----- nvinfo : EIATTR_PARAM_CBANK
	.align		4
        /*0078*/ 	.byte	0x04, 0x0a
        /*007a*/ 	.short	(.L_21 - .L_20)
	.align		4
.L_20:
        /*007c*/ 	.word	index@(.nv.constant0._Z14rgb2grayKernelPKhS0_S0_Phi)
        /*0080*/ 	.short	0x0380
        /*0082*/ 	.short	0x0024


	//----- nvinfo : EIATTR_SW_WAR
	.align		4
.L_21:
        /*0084*/ 	.byte	0x04, 0x36
        /*0086*/ 	.short	(.L_23 - .L_22)
.L_22:
        /*0088*/ 	.word	0x00000008
.L_23:


//--------------------- .nv.callgraph             --------------------------
	.section	.nv.callgraph,"",@"SHT_CUDA_CALLGRAPH"
	.align	4
	.sectionentsize	8
	.align		4
        /*0000*/ 	.word	0x00000000
	.align		4
        /*0004*/ 	.word	0xffffffff
	.align		4
        /*0008*/ 	.word	0x00000000
	.align		4
        /*000c*/ 	.word	0xfffffffe
	.align		4
        /*0010*/ 	.word	0x00000000
	.align		4
        /*0014*/ 	.word	0xfffffffd
	.align		4
        /*0018*/ 	.word	0x00000000
	.align		4
        /*001c*/ 	.word	0xfffffffc


//--------------------- .text._Z14rgb2grayKernelPKhS0_S0_Phi --------------------------
	.section	.text._Z14rgb2grayKernelPKhS0_S0_Phi,"ax",@progbits
	.align	128
        .global         _Z14rgb2grayKernelPKhS0_S0_Phi
        .type           _Z14rgb2grayKernelPKhS0_S0_Phi,@function
        .size           _Z14rgb2grayKernelPKhS0_S0_Phi,(.L_x_1 - _Z14rgb2grayKernelPKhS0_S0_Phi)
        .other          _Z14rgb2grayKernelPKhS0_S0_Phi,@"STO_CUDA_ENTRY STV_DEFAULT"
_Z14rgb2grayKernelPKhS0_S0_Phi:
.text._Z14rgb2grayKernelPKhS0_S0_Phi:
[----:B------:R-:W-:Y:S01]  /*0000*/  LDC R1, c[0x0][0x37c] ;  /* 0x0000df00ff017b82 */ /* 0x000fe20000000800 */
[----:B------:R-:W0:Y:S07]  /*0010*/  S2R R3, SR_TID.X ;  /* 0x0000000000037919 */ /* 0x000e2e0000002100 */
[----:B------:R-:W0:Y:S01]  /*0020*/  S2UR UR4, SR_CTAID.X ;  /* 0x00000000000479c3 */ /* 0x000e220000002500 */
[----:B------:R-:W1:Y:S07]  /*0030*/  LDCU UR5, c[0x0][0x3a0] ;  /* 0x00007400ff0577ac */ /* 0x000e6e0008000800 */
[----:B------:R-:W0:Y:S02]  /*0040*/  LDC R0, c[0x0][0x360] ;  /* 0x0000d800ff007b82 */ /* 0x000e240000000800 */
[----:B0-----:R-:W-:-:S05]  /*0050*/  IMAD R0, R0, UR4, R3 ;  /* 0x0000000400007c24 */ /* 0x001fca000f8e0203 */
[----:B-1----:R-:W-:-:S13]  /*0060*/  ISETP.GE.AND P0, PT, R0, UR5, PT ;  /* 0x0000000500007c0c */ /* 0x002fda000bf06270 */
[----:B------:R-:W-:Y:S05]  /*0070*/  @P0 EXIT ;  /* 0x000000000000094d */ /* 0x000fea0003800000 */
[----:B------:R-:W0:Y:S01]  /*0080*/  LDCU.128 UR8, c[0x0][0x380] ;  /* 0x00007000ff0877ac */ /* 0x000e220008000c00 */
[----:B------:R-:W-:Y:S01]  /*0090*/  SHF.R.S32.HI R10, RZ, 0x1f, R0 ;  /* 0x0000001fff0a7819 */ /* 0x000fe20000011400 */
[----:B------:R-:W1:Y:S01]  /*00a0*/  LDCU.128 UR12, c[0x0][0x390] ;  /* 0x00007200ff0c77ac */ /* 0x000e620008000c00 */
[----:B------:R-:W2:Y:S01]  /*00b0*/  LDCU.64 UR4, c[0x0][0x358] ;  /* 0x00006b00ff0477ac */ /* 0x000ea20008000a00 */
[C---:B0-----:R-:W-:Y:S02]  /*00c0*/  IADD3 R4, P1, PT, R0.reuse, UR10, RZ ;  /* 0x0000000a00047c10 */ /* 0x041fe4000ff3e0ff */
[----:B------:R-:W-:Y:S02]  /*00d0*/  IADD3 R2, P0, PT, R0, UR8, RZ ;  /* 0x0000000800027c10 */ /* 0x000fe4000ff1e0ff */
[C---:B------:R-:W-:Y:S02]  /*00e0*/  IADD3.X R5, PT, PT, R10.reuse, UR11, RZ, P1, !PT ;  /* 0x0000000b0a057c10 */ /* 0x040fe40008ffe4ff */
[----:B------:R-:W-:-:S02]  /*00f0*/  IADD3.X R3, PT, PT, R10, UR9, RZ, P0, !PT ;  /* 0x000000090a037c10 */ /* 0x000fc400087fe4ff */
[----:B-1----:R-:W-:Y:S01]  /*0100*/  IADD3 R6, P0, PT, R0, UR12, RZ ;  /* 0x0000000c00067c10 */ /* 0x002fe2000ff1e0ff */
[----:B--2---:R-:W2:Y:S03]  /*0110*/  LDG.E.U8 R4, desc[UR4][R4.64] ;  /* 0x0000000404047981 */ /* 0x004ea6000c1e1100 */
[----:B------:R-:W-:Y:S01]  /*0120*/  IADD3.X R7, PT, PT, R10, UR13, RZ, P0, !PT ;  /* 0x0000000d0a077c10 */ /* 0x000fe200087fe4ff */
[----:B------:R-:W3:Y:S04]  /*0130*/  LDG.E.U8 R2, desc[UR4][R2.64] ;  /* 0x0000000402027981 */ /* 0x000ee8000c1e1100 */
[----:B------:R-:W4:Y:S01]  /*0140*/  LDG.E.U8 R6, desc[UR4][R6.64] ;  /* 0x0000000406067981 */ /* 0x000f22000c1e1100 */
[----:B--2---:R-:W-:-:S02]  /*0150*/  I2FP.F32.U32 R9, R4 ;  /* 0x0000000400097245 */ /* 0x004fc40000201000 */
[----:B------:R-:W-:Y:S02]  /*0160*/  IADD3 R4, P0, PT, R0, UR14, RZ ;  /* 0x0000000e00047c10 */ /* 0x000fe4000ff1e0ff */
[----:B---3--:R-:W-:Y:S01]  /*0170*/  I2FP.F32.U32 R8, R2 ;  /* 0x0000000200087245 */ /* 0x008fe20000201000 */
[----:B------:R-:W-:Y:S01]  /*0180*/  FMUL R9, R9, 0.58700001239776611328 ;  /* 0x3f1645a209097820 */ /* 0x000fe20000400000 */
[----:B------:R-:W-:Y:S02]  /*0190*/  IADD3.X R5, PT, PT, R10, UR15, RZ, P0, !PT ;  /* 0x0000000f0a057c10 */ /* 0x000fe400087fe4ff */
[----:B----4-:R-:W-:Y:S01]  /*01a0*/  I2FP.F32.U32 R11, R6 ;  /* 0x00000006000b7245 */ /* 0x010fe20000201000 */
[----:B------:R-:W-:-:S04]  /*01b0*/  FFMA R8, R8, 0.29899999499320983887, R9 ;  /* 0x3e99168708087823 */ /* 0x000fc80000000009 */
[----:B------:R-:W-:-:S06]  /*01c0*/  FFMA R8, R11, 0.11400000005960464478, R8 ;  /* 0x3de978d50b087823 */ /* 0x000fcc0000000008 */
[----:B------:R-:W0:Y:S02]  /*01d0*/  F2I.TRUNC.NTZ R8, R8 ;  /* 0x0000000800087305 */ /* 0x000e24000020f100 */
[----:B0-----:R-:W-:-:S05]  /*01e0*/  VIMNMX.RELU R3, PT, PT, R8, 0xff, PT ;  /* 0x000000ff08037848 */ /* 0x001fca0003fe1100 */
[----:B------:R-:W-:Y:S01]  /*01f0*/  STG.E.U8 desc[UR4][R4.64], R3 ;  /* 0x0000000304007986 */ /* 0x000fe2000c101104 */
[----:B------:R-:W-:Y:S05]  /*0200*/  EXIT ;  /* 0x000000000000794d */ /* 0x000fea0003800000 */
.L_x_0:
[----:B------:R-:W-:-:S00]  /*0210*/  BRA `(.L_x_0) ;  /* 0xfffffffc00fc7947 */ /* 0x000fc0000383ffff */
[----:B------:R-:W-:-:S00]  /*0220*/  NOP ;  /* 0x0000000000007918 */ /* 0x000fc00000000000 */
        /* <DEDUP_REMOVED lines=13> */
.L_x_1:


//--------------------- .nv.shared.reserved.0     --------------------------
	.section	.nv.shared.reserved.0,"aw",@nobits
	.weak		__nv_reservedSMEM_offset_0_alias
	.size		__nv_reservedSMEM_offset_0_alias, 0, 64
	.other		__nv_reservedSMEM_offset_0_alias,@"STO_CUDA_RESERVED_SHARED STV_DEFAULT"
__nv_reservedSMEM_offset_0_alias:
	.zero		0
	.zero		64


//--------------------- .nv.constant0._Z14rgb2grayKernelPKhS0_S0_Phi --------------------------
	.section	.nv.constant0._Z14rgb2grayKernelPKhS0_S0_Phi,"a",@progbits
	.sectionflags	@""
	.align	4
.nv.constant0._Z14rgb2grayKernelPKhS0_S0_Phi:
	.zero		932


//--------------------- SYMBOLS --------------------------

	.type		.nv.reservedSmem.offset0,@object
	.size		.nv.reservedSmem.offset0,0x4
